	.headerflags	@"EF_CUDA_TEXMODE_UNIFIED EF_CUDA_64BIT_ADDRESS EF_CUDA_ACCELERATORS EF_CUDA_SM90 EF_CUDA_VIRTUAL_SM(EF_CUDA_SM90)"
	.elftype	@"ET_EXEC"


//--------------------- .nv.info                  --------------------------
	.section	.nv.info,"",@"SHT_CUDA_INFO"
	.align	4


	//----- nvinfo : EIATTR_REGCOUNT
	.align		4
        /*0000*/ 	.byte	0x04, 0x2f
        /*0002*/ 	.short	(.L_2 - .L_1)
	.align		4
.L_1:
        /*0004*/ 	.word	index@(triton_poi_fused_add_native_layer_norm_9)
        /*0008*/ 	.word	0x0000001d


	//----- nvinfo : EIATTR_MIN_STACK_SIZE
	.align		4
.L_2:
        /*000c*/ 	.byte	0x04, 0x12
        /*000e*/ 	.short	(.L_4 - .L_3)
	.align		4
.L_3:
        /*0010*/ 	.word	index@(triton_poi_fused_add_native_layer_norm_9)
        /*0014*/ 	.word	0x00000000


	//----- nvinfo : EIATTR_FRAME_SIZE
	.align		4
.L_4:
        /*0018*/ 	.byte	0x04, 0x11
        /*001a*/ 	.short	(.L_6 - .L_5)
	.align		4
.L_5:
        /*001c*/ 	.word	index@(triton_poi_fused_add_native_layer_norm_9)
        /*0020*/ 	.word	0x00000000


	//----- nvinfo : EIATTR_MIN_STACK_SIZE
	.align		4
.L_6:
        /*0024*/ 	.byte	0x04, 0x12
        /*0026*/ 	.short	(.L_8 - .L_7)
	.align		4
.L_7:
        /*0028*/ 	.word	index@(triton_poi_fused_add_native_layer_norm_9)
        /*002c*/ 	.word	0x00000000
.L_8:


//--------------------- .nv.info.triton_poi_fused_add_native_layer_norm_9 --------------------------
	.section	.nv.info.triton_poi_fused_add_native_layer_norm_9,"",@"SHT_CUDA_INFO"
	.sectionflags	@""
	.align	4


	//----- nvinfo : EIATTR_CUDA_API_VERSION
	.align		4
        /*0000*/ 	.byte	0x04, 0x37
        /*0002*/ 	.short	(.L_10 - .L_9)
.L_9:
        /*0004*/ 	.word	0x0000007c


	//----- nvinfo : EIATTR_KPARAM_INFO
	.align		4
.L_10:
        /*0008*/ 	.byte	0x04, 0x17
        /*000a*/ 	.short	(.L_12 - .L_11)
.L_11:
        /*000c*/ 	.word	0x00000000
        /*0010*/ 	.short	0x0008
        /*0012*/ 	.short	0x0040
        /*0014*/ 	.byte	0x00, 0xf0, 0x11, 0x00


	//----- nvinfo : EIATTR_KPARAM_INFO
	.align		4
.L_12:
        /*0018*/ 	.byte	0x04, 0x17
        /*001a*/ 	.short	(.L_14 - .L_13)
.L_13:
        /*001c*/ 	.word	0x00000000
        /*0020*/ 	.short	0x0007
        /*0022*/ 	.short	0x0038
        /*0024*/ 	.byte	0x00, 0xf4, 0x21, 0x00


	//----- nvinfo : EIATTR_KPARAM_INFO
	.align		4
.L_14:
        /*0028*/ 	.byte	0x04, 0x17
        /*002a*/ 	.short	(.L_16 - .L_15)
.L_15:
        /*002c*/ 	.word	0x00000000
        /*0030*/ 	.short	0x0006
        /*0032*/ 	.short	0x0030
        /*0034*/ 	.byte	0x00, 0xf4, 0x21, 0x00


	//----- nvinfo : EIATTR_KPARAM_INFO
	.align		4
.L_16:
        /*0038*/ 	.byte	0x04, 0x17
        /*003a*/ 	.short	(.L_18 - .L_17)
.L_17:
        /*003c*/ 	.word	0x00000000
        /*0040*/ 	.short	0x0005
        /*0042*/ 	.short	0x0028
        /*0044*/ 	.byte	0x00, 0xf4, 0x21, 0x00


	//----- nvinfo : EIATTR_KPARAM_INFO
	.align		4
.L_18:
        /*0048*/ 	.byte	0x04, 0x17
        /*004a*/ 	.short	(.L_20 - .L_19)
.L_19:
        /*004c*/ 	.word	0x00000000
        /*0050*/ 	.short	0x0004
        /*0052*/ 	.short	0x0020
        /*0054*/ 	.byte	0x00, 0xf4, 0x21, 0x00


	//----- nvinfo : EIATTR_KPARAM_INFO
	.align		4
.L_20:
        /*0058*/ 	.byte	0x04, 0x17
        /*005a*/ 	.short	(.L_22 - .L_21)
.L_21:
        /*005c*/ 	.word	0x00000000
        /*0060*/ 	.short	0x0003
        /*0062*/ 	.short	0x0018
        /*0064*/ 	.byte	0x00, 0xf4, 0x21, 0x00


	//----- nvinfo : EIATTR_KPARAM_INFO
	.align		4
.L_22:
        /*0068*/ 	.byte	0x04, 0x17
        /*006a*/ 	.short	(.L_24 - .L_23)
.L_23:
        /*006c*/ 	.word	0x00000000
        /*0070*/ 	.short	0x0002
        /*0072*/ 	.short	0x0010
        /*0074*/ 	.byte	0x00, 0xf4, 0x21, 0x00


	//----- nvinfo : EIATTR_KPARAM_INFO
	.align		4
.L_24:
        /*0078*/ 	.byte	0x04, 0x17
        /*007a*/ 	.short	(.L_26 - .L_25)
.L_25:
        /*007c*/ 	.word	0x00000000
        /*0080*/ 	.short	0x0001
        /*0082*/ 	.short	0x0008
        /*0084*/ 	.byte	0x00, 0xf4, 0x21, 0x00


	//----- nvinfo : EIATTR_KPARAM_INFO
	.align		4
.L_26:
        /*0088*/ 	.byte	0x04, 0x17
        /*008a*/ 	.short	(.L_28 - .L_27)
.L_27:
        /*008c*/ 	.word	0x00000000
        /*0090*/ 	.short	0x0000
        /*0092*/ 	.short	0x0000
        /*0094*/ 	.byte	0x00, 0xf4, 0x21, 0x00


	//----- nvinfo : EIATTR_SPARSE_MMA_MASK
	.align		4
.L_28:
        /*0098*/ 	.byte	0x03, 0x50
        /*009a*/ 	.short	0x0000


	//----- nvinfo : EIATTR_MAXREG_COUNT
	.align		4
        /*009c*/ 	.byte	0x03, 0x1b
        /*009e*/ 	.short	0x00ff


	//----- nvinfo : EIATTR_EXIT_INSTR_OFFSETS
	.align		4
        /*00a0*/ 	.byte	0x04, 0x1c
        /*00a2*/ 	.short	(.L_30 - .L_29)


	//   ....[0]....
.L_29:
        /*00a4*/ 	.word	0x000003c0


	//   ....[1]....
        /*00a8*/ 	.word	0x000003e0


	//----- nvinfo : EIATTR_REQNTID
	.align		4
.L_30:
        /*00ac*/ 	.byte	0x04, 0x10
        /*00ae*/ 	.short	(.L_32 - .L_31)
.L_31:
        /*00b0*/ 	.word	0x00000020
        /*00b4*/ 	.word	0x00000001
        /*00b8*/ 	.word	0x00000001


	//----- nvinfo : EIATTR_CBANK_PARAM_SIZE
	.align		4
.L_32:
        /*00bc*/ 	.byte	0x03, 0x19
        /*00be*/ 	.short	0x0044


	//----- nvinfo : EIATTR_PARAM_CBANK
	.align		4
        /*00c0*/ 	.byte	0x04, 0x0a
        /*00c2*/ 	.short	(.L_34 - .L_33)
	.align		4
.L_33:
        /*00c4*/ 	.word	index@(.nv.constant0.triton_poi_fused_add_native_layer_norm_9)
        /*00c8*/ 	.short	0x0210
        /*00ca*/ 	.short	0x0044


	//----- nvinfo : EIATTR_SW_WAR
	.align		4
.L_34:
        /*00cc*/ 	.byte	0x04, 0x36
        /*00ce*/ 	.short	(.L_36 - .L_35)
.L_35:
        /*00d0*/ 	.word	0x00000008
.L_36:


//--------------------- .nv.callgraph             --------------------------
	.section	.nv.callgraph,"",@"SHT_CUDA_CALLGRAPH"
	.align	4
	.sectionentsize	8
	.align		4
        /*0000*/ 	.word	0x00000000
	.align		4
        /*0004*/ 	.word	0xffffffff
	.align		4
        /*0008*/ 	.word	0x00000000
	.align		4
        /*000c*/ 	.word	0xfffffffe
	.align		4
        /*0010*/ 	.word	0x00000000
	.align		4
        /*0014*/ 	.word	0xfffffffd
	.align		4
        /*0018*/ 	.word	0x00000000
	.align		4
        /*001c*/ 	.word	0xfffffffc


//--------------------- .nv.constant4             --------------------------
	.section	.nv.constant4,"a",@progbits
	.align	8
	.align		8
.nv.constant4:
        /*0000*/ 	.dword	_$_str


//--------------------- .text.triton_poi_fused_add_native_layer_norm_9 --------------------------
	.section	.text.triton_poi_fused_add_native_layer_norm_9,"ax",@progbits
	.align	128
        .global         triton_poi_fused_add_native_layer_norm_9
        .type           triton_poi_fused_add_native_layer_norm_9,@function
        .size           triton_poi_fused_add_native_layer_norm_9,(.L_x_1 - triton_poi_fused_add_native_layer_norm_9)
        .other          triton_poi_fused_add_native_layer_norm_9,@"STO_CUDA_ENTRY STV_DEFAULT"
triton_poi_fused_add_native_layer_norm_9:
.text.triton_poi_fused_add_native_layer_norm_9:
[----:B------:R-:W0:Y:S01]  /*0000*/  LDC R1, c[0x0][0x28] ;  /* 0x00000a00ff017b82 */ /* 0x000e220000000800 */
[----:B------:R-:W1:Y:S07]  /*0010*/  S2R R0, SR_TID.X ;  /* 0x0000000000007919 */ /* 0x000e6e0000002100 */
[----:B------:R-:W2:Y:S01]  /*0020*/  LDC.64 R14, c[0x0][0x230] ;  /* 0x00008c00ff0e7b82 */ /* 0x000ea20000000a00 */
[----:B------:R-:W-:Y:S01]  /*0030*/  HFMA2.MMA R26, -RZ, RZ, 0, 0 ;  /* 0x00000000ff1a7435 */ /* 0x000fe200000001ff */
[----:B------:R-:W-:Y:S01]  /*0040*/  CS2R R24, SRZ ;  /* 0x0000000000187805 */ /* 0x000fe2000001ff00 */
[----:B------:R-:W3:Y:S01]  /*0050*/  S2R R3, SR_CTAID.X ;  /* 0x0000000000037919 */ /* 0x000ee20000002500 */
[----:B------:R-:W-:-:S04]  /*0060*/  ULDC.64 UR4, c[0x0][0x208] ;  /* 0x0000820000047ab9 */ /* 0x000fc80000000a00 */
[----:B------:R-:W4:Y:S08]  /*0070*/  LDC.64 R8, c[0x0][0x218] ;  /* 0x00008600ff087b82 */ /* 0x000f300000000a00 */
[----:B------:R-:W5:Y:S08]  /*0080*/  LDC.64 R10, c[0x0][0x220] ;  /* 0x00008800ff0a7b82 */ /* 0x000f700000000a00 */
[----:B------:R-:W5:Y:S01]  /*0090*/  LDC.64 R12, c[0x0][0x228] ;  /* 0x00008a00ff0c7b82 */ /* 0x000f620000000a00 */
[----:B-1----:R-:W-:-:S07]  /*00a0*/  SHF.L.U32 R0, R0, 0x1, RZ ;  /* 0x0000000100007819 */ /* 0x002fce00000006ff */
[----:B------:R-:W1:Y:S01]  /*00b0*/  LDC.64 R6, c[0x0][0x210] ;  /* 0x00008400ff067b82 */ /* 0x000e620000000a00 */
[----:B------:R-:W-:-:S04]  /*00c0*/  LOP3.LUT R0, R0, 0x3e, RZ, 0xc0, !PT ;  /* 0x0000003e00007812 */ /* 0x000fc800078ec0ff */
[----:B---3--:R-:W-:-:S03]  /*00d0*/  LEA R0, R3, R0, 0x6 ;  /* 0x0000000003007211 */ /* 0x008fc600078e30ff */
[----:B------:R-:W3:Y:S01]  /*00e0*/  LDC.64 R16, c[0x0][0x238] ;  /* 0x00008e00ff107b82 */ /* 0x000ee20000000a00 */
[----:B------:R-:W-:Y:S02]  /*00f0*/  SHF.R.S32.HI R3, RZ, 0x1f, R0 ;  /* 0x0000001fff037819 */ /* 0x000fe40000011400 */
[----:B------:R-:W-:Y:S02]  /*0100*/  ISETP.GE.AND P0, PT, R0, 0x40, PT ;  /* 0x000000400000780c */ /* 0x000fe40003f06270 */
[----:B------:R-:W-:-:S03]  /*0110*/  LEA.HI R3, R3, R0, RZ, 0x2 ;  /* 0x0000000003037211 */ /* 0x000fc600078f10ff */
[----:B------:R-:W3:Y:S01]  /*0120*/  LDC.64 R18, c[0x0][0x240] ;  /* 0x00009000ff127b82 */ /* 0x000ee20000000a00 */
[----:B------:R-:W-:Y:S02]  /*0130*/  SHF.R.S32.HI R21, RZ, 0x2, R3 ;  /* 0x00000002ff157819 */ /* 0x000fe40000011403 */
[----:B------:R-:W-:Y:S02]  /*0140*/  LOP3.LUT R5, R3, 0xfffffffc, RZ, 0xc0, !PT ;  /* 0xfffffffc03057812 */ /* 0x000fe400078ec0ff */
[----:B------:R-:W-:Y:S01]  /*0150*/  CS2R R2, SRZ ;  /* 0x0000000000027805 */ /* 0x000fe2000001ff00 */
[----:B--2---:R-:W-:Y:S01]  /*0160*/  IMAD.WIDE R14, R21, 0x4, R14 ;  /* 0x00000004150e7825 */ /* 0x004fe200078e020e */
[----:B------:R-:W-:Y:S02]  /*0170*/  IADD3 R23, R0, -R5, RZ ;  /* 0x8000000500177210 */ /* 0x000fe40007ffe0ff */
[----:B------:R-:W-:Y:S02]  /*0180*/  CS2R R4, SRZ ;  /* 0x0000000000047805 */ /* 0x000fe4000001ff00 */
[----:B------:R-:W2:Y:S01]  /*0190*/  @!P0 LDG.E.EL R25, desc[UR4][R14.64] ;  /* 0x000000040e198981 */ /* 0x000ea2000c2e1900 */
[----:B----4-:R-:W-:-:S03]  /*01a0*/  IMAD.WIDE R8, R0, 0x4, R8 ;  /* 0x0000000400087825 */ /* 0x010fc600078e0208 */
[----:B------:R3:W4:Y:S01]  /*01b0*/  @!P0 LDG.E.EL R26, desc[UR4][R14.64] ;  /* 0x000000040e1a8981 */ /* 0x000722000c2e1900 */
[----:B-----5:R-:W-:-:S03]  /*01c0*/  IMAD.WIDE R10, R23, 0x4, R10 ;  /* 0x00000004170a7825 */ /* 0x020fc600078e020a */
[----:B------:R-:W5:Y:S01]  /*01d0*/  @!P0 LDG.E.64 R2, desc[UR4][R8.64] ;  /* 0x0000000408028981 */ /* 0x000f62000c1e1b00 */
[----:B0-----:R-:W-:Y:S01]  /*01e0*/  IMAD.WIDE R12, R21, 0x4, R12 ;  /* 0x00000004150c7825 */ /* 0x001fe200078e020c */
[----:B------:R-:W-:Y:S02]  /*01f0*/  CS2R R20, SRZ ;  /* 0x0000000000147805 */ /* 0x000fe4000001ff00 */
[----:B------:R0:W5:Y:S01]  /*0200*/  @!P0 LDG.E.EL.64 R4, desc[UR4][R10.64] ;  /* 0x000000040a048981 */ /* 0x000162000c2e1b00 */
[----:B-1----:R-:W-:Y:S01]  /*0210*/  IMAD.WIDE R6, R0, 0x4, R6 ;  /* 0x0000000400067825 */ /* 0x002fe200078e0206 */
[----:B------:R-:W-:Y:S02]  /*0220*/  MOV R22, RZ ;  /* 0x000000ff00167202 */ /* 0x000fe40000000f00 */
[----:B------:R-:W5:Y:S04]  /*0230*/  @!P0 LDG.E.EL R24, desc[UR4][R12.64] ;  /* 0x000000040c188981 */ /* 0x000f68000c2e1900 */
[----:B------:R1:W5:Y:S01]  /*0240*/  @!P0 LDG.E.64 R20, desc[UR4][R6.64] ;  /* 0x0000000406148981 */ /* 0x000362000c1e1b00 */
[----:B---3--:R-:W-:Y:S01]  /*0250*/  IMAD.WIDE R14, R23, 0x4, R16 ;  /* 0x00000004170e7825 */ /* 0x008fe200078e0210 */
[----:B0-----:R-:W-:-:S02]  /*0260*/  CS2R R10, SRZ ;  /* 0x00000000000a7805 */ /* 0x001fc4000001ff00 */
[----:B------:R5:W3:Y:S01]  /*0270*/  @!P0 LDG.E.EL R22, desc[UR4][R12.64] ;  /* 0x000000040c168981 */ /* 0x000ae2000c2e1900 */
[----:B------:R-:W-:Y:S01]  /*0280*/  CS2R R16, SRZ ;  /* 0x0000000000107805 */ /* 0x000fe2000001ff00 */
[----:B------:R-:W-:Y:S02]  /*0290*/  IMAD.WIDE R8, R23, 0x4, R18 ;  /* 0x0000000417087825 */ /* 0x000fe400078e0212 */
[----:B------:R-:W3:Y:S01]  /*02a0*/  @!P0 LDG.E.EL.64 R10, desc[UR4][R14.64] ;  /* 0x000000040e0a8981 */ /* 0x000ee2000c2e1b00 */
[----:B-1----:R-:W0:Y:S03]  /*02b0*/  LDC.64 R6, c[0x0][0x248] ;  /* 0x00009200ff067b82 */ /* 0x002e260000000a00 */
[----:B------:R-:W3:Y:S01]  /*02c0*/  @!P0 LDG.E.EL.64 R16, desc[UR4][R8.64] ;  /* 0x0000000408108981 */ /* 0x000ee2000c2e1b00 */
[----:B--2---:R-:W-:Y:S01]  /*02d0*/  FADD R25, R25, 9.9999997473787516356e-06 ;  /* 0x3727c5ac19197421 */ /* 0x004fe20000000000 */
[----:B----4-:R-:W-:-:S05]  /*02e0*/  FADD R26, R26, 9.9999997473787516356e-06 ;  /* 0x3727c5ac1a1a7421 */ /* 0x010fca0000000000 */
[----:B------:R-:W1:Y:S01]  /*02f0*/  MUFU.RSQ R25, R25 ;  /* 0x0000001900197308 */ /* 0x000e620000001400 */
[----:B-----5:R-:W-:-:S07]  /*0300*/  FADD R13, R4, R2 ;  /* 0x00000002040d7221 */ /* 0x020fce0000000000 */
[----:B------:R-:W2:Y:S01]  /*0310*/  MUFU.RSQ R26, R26 ;  /* 0x0000001a001a7308 */ /* 0x000ea20000001400 */
[----:B------:R-:W-:Y:S01]  /*0320*/  FADD R2, R5, R3 ;  /* 0x0000000305027221 */ /* 0x000fe20000000000 */
[----:B------:R-:W-:-:S03]  /*0330*/  FADD R13, R13, R20 ;  /* 0x000000140d0d7221 */ /* 0x000fc60000000000 */
[----:B------:R-:W-:Y:S01]  /*0340*/  FADD R21, R2, R21 ;  /* 0x0000001502157221 */ /* 0x000fe20000000000 */
[----:B---3--:R-:W-:-:S03]  /*0350*/  FADD R22, R13, -R22 ;  /* 0x800000160d167221 */ /* 0x008fc60000000000 */
[----:B------:R-:W-:Y:S01]  /*0360*/  FADD R21, R21, -R24 ;  /* 0x8000001815157221 */ /* 0x000fe20000000000 */
[----:B-1----:R-:W-:-:S03]  /*0370*/  FMUL R5, R25, R22 ;  /* 0x0000001619057220 */ /* 0x002fc60000400000 */
[----:B--2---:R-:W-:Y:S01]  /*0380*/  FMUL R4, R26, R21 ;  /* 0x000000151a047220 */ /* 0x004fe20000400000 */
[----:B0-----:R-:W-:-:S04]  /*0390*/  IMAD.WIDE R2, R0, 0x4, R6 ;  /* 0x0000000400027825 */ /* 0x001fc800078e0206 */
[----:B------:R-:W-:Y:S01]  /*03a0*/  FFMA R10, R5, R10, R16 ;  /* 0x0000000a050a7223 */ /* 0x000fe20000000010 */
[----:B------:R-:W-:Y:S01]  /*03b0*/  FFMA R11, R4, R11, R17 ;  /* 0x0000000b040b7223 */ /* 0x000fe20000000011 */
[----:B------:R-:W-:Y:S06]  /*03c0*/  @P0 EXIT ;  /* 0x000000000000094d */ /* 0x000fec0003800000 */
[----:B------:R-:W-:Y:S01]  /*03d0*/  STG.E.64 desc[UR4][R2.64], R10 ;  /* 0x0000000a02007986 */ /* 0x000fe2000c101b04 */
[----:B------:R-:W-:Y:S05]  /*03e0*/  EXIT ;  /* 0x000000000000794d */ /* 0x000fea0003800000 */
.L_x_0:
[----:B------:R-:W-:-:S00]  /*03f0*/  BRA `(.L_x_0) ;  /* 0xfffffffc00fc7947 */ /* 0x000fc0000383ffff */
[----:B------:R-:W-:-:S00]  /*0400*/  NOP ;  /* 0x0000000000007918 */ /* 0x000fc00000000000 */
[----:B------:R-:W-:-:S00]  /*0410*/  NOP ;  /* 0x0000000000007918 */ /* 0x000fc00000000000 */
[----:B------:R-:W-:-:S00]  /*0420*/  NOP ;  /* 0x0000000000007918 */ /* 0x000fc00000000000 */
[----:B------:R-:W-:-:S00]  /*0430*/  NOP ;  /* 0x0000000000007918 */ /* 0x000fc00000000000 */
[----:B------:R-:W-:-:S00]  /*0440*/  NOP ;  /* 0x0000000000007918 */ /* 0x000fc00000000000 */
[----:B------:R-:W-:-:S00]  /*0450*/  NOP ;  /* 0x0000000000007918 */ /* 0x000fc00000000000 */
[----:B------:R-:W-:-:S00]  /*0460*/  NOP ;  /* 0x0000000000007918 */ /* 0x000fc00000000000 */
[----:B------:R-:W-:-:S00]  /*0470*/  NOP ;  /* 0x0000000000007918 */ /* 0x000fc00000000000 */
.L_x_1:


//--------------------- .nv.global.init           --------------------------
	.section	.nv.global.init,"aw",@progbits
.nv.global.init:
	.type		_$_str,@object
	.size		_$_str,(.L_0 - _$_str)
_$_str:
        /*0000*/ 	.byte	0x5f, 0x5f, 0x43, 0x55, 0x44, 0x41, 0x5f, 0x46, 0x54, 0x5a, 0x00
.L_0:


//--------------------- .nv.constant0.triton_poi_fused_add_native_layer_norm_9 --------------------------
	.section	.nv.constant0.triton_poi_fused_add_native_layer_norm_9,"a",@progbits
	.sectionflags	@""
	.align	4
.nv.constant0.triton_poi_fused_add_native_layer_norm_9:
	.zero		596
